//
// Generated by NVIDIA NVVM Compiler
//
// Compiler Build ID: CL-36424714
// Cuda compilation tools, release 13.0, V13.0.88
// Based on NVVM 20.0.0
//

.version 9.0
.target sm_100
.address_size 64

	// .globl	_Z16perBankMaxKernelPKhPKmS2_Pjm

.visible .entry _Z16perBankMaxKernelPKhPKmS2_Pjm(
	.param .u64 .ptr .align 1 _Z16perBankMaxKernelPKhPKmS2_Pjm_param_0,
	.param .u64 .ptr .align 1 _Z16perBankMaxKernelPKhPKmS2_Pjm_param_1,
	.param .u64 .ptr .align 1 _Z16perBankMaxKernelPKhPKmS2_Pjm_param_2,
	.param .u64 .ptr .align 1 _Z16perBankMaxKernelPKhPKmS2_Pjm_param_3,
	.param .u64 _Z16perBankMaxKernelPKhPKmS2_Pjm_param_4
)
{
	.reg .pred 	%p<15>;
	.reg .b16 	%rs<16>;
	.reg .b32 	%r<114>;
	.reg .b64 	%rd<52>;

	ld.param.u64 	%rd22, [_Z16perBankMaxKernelPKhPKmS2_Pjm_param_0];
	ld.param.u64 	%rd20, [_Z16perBankMaxKernelPKhPKmS2_Pjm_param_1];
	ld.param.u64 	%rd21, [_Z16perBankMaxKernelPKhPKmS2_Pjm_param_2];
	ld.param.u64 	%rd23, [_Z16perBankMaxKernelPKhPKmS2_Pjm_param_3];
	ld.param.u64 	%rd24, [_Z16perBankMaxKernelPKhPKmS2_Pjm_param_4];
	cvta.to.global.u64 	%rd1, %rd22;
	cvta.to.global.u64 	%rd2, %rd23;
	mov.u32 	%r20, %ctaid.x;
	mov.u32 	%r21, %ntid.x;
	mov.u32 	%r22, %tid.x;
	mad.lo.s32 	%r23, %r20, %r21, %r22;
	cvt.u64.u32 	%rd3, %r23;
	setp.le.u64 	%p1, %rd24, %rd3;
	@%p1 bra 	$L__BB0_14;
	cvta.to.global.u64 	%rd4, %rd20;
	cvta.to.global.u64 	%rd25, %rd21;
	shl.b64 	%rd26, %rd3, 3;
	add.s64 	%rd27, %rd25, %rd26;
	ld.global.u64 	%rd5, [%rd27];
	setp.lt.u64 	%p2, %rd5, 2;
	@%p2 bra 	$L__BB0_15;
	add.s64 	%rd30, %rd4, %rd26;
	ld.global.u64 	%rd31, [%rd30];
	add.s64 	%rd6, %rd5, %rd31;
	and.b64  	%rd7, %rd5, 7;
	setp.lt.u64 	%p3, %rd5, 8;
	mov.b32 	%r106, -1;
	mov.b32 	%r113, 0;
	mov.b64 	%rd49, 0;
	@%p3 bra 	$L__BB0_5;
	and.b64  	%rd49, %rd5, -8;
	add.s64 	%rd32, %rd6, %rd1;
	add.s64 	%rd47, %rd32, -4;
	mov.b32 	%r106, -1;
	mov.b32 	%r113, 0;
	mov.u64 	%rd48, %rd49;
$L__BB0_4:
	.pragma "nounroll";
	ld.global.u8 	%rs1, [%rd47+3];
	cvt.u32.u16 	%r29, %rs1;
	mul.wide.u16 	%r30, %rs1, 10;
	add.s32 	%r31, %r30, %r106;
	max.u32 	%r32, %r31, %r113;
	setp.lt.s32 	%p4, %r106, 0;
	selp.b32 	%r33, %r113, %r32, %p4;
	max.s32 	%r34, %r106, %r29;
	ld.global.u8 	%rs2, [%rd47+2];
	cvt.u32.u16 	%r35, %rs2;
	mul.wide.u16 	%r36, %rs2, 10;
	add.s32 	%r37, %r36, %r34;
	max.u32 	%r38, %r37, %r33;
	max.u32 	%r39, %r34, %r35;
	ld.global.u8 	%rs3, [%rd47+1];
	cvt.u32.u16 	%r40, %rs3;
	mul.wide.u16 	%r41, %rs3, 10;
	add.s32 	%r42, %r41, %r39;
	max.u32 	%r43, %r42, %r38;
	max.u32 	%r44, %r39, %r40;
	ld.global.u8 	%rs4, [%rd47];
	cvt.u32.u16 	%r45, %rs4;
	mul.wide.u16 	%r46, %rs4, 10;
	add.s32 	%r47, %r46, %r44;
	max.u32 	%r48, %r47, %r43;
	max.u32 	%r49, %r44, %r45;
	ld.global.u8 	%rs5, [%rd47+-1];
	cvt.u32.u16 	%r50, %rs5;
	mul.wide.u16 	%r51, %rs5, 10;
	add.s32 	%r52, %r51, %r49;
	max.u32 	%r53, %r52, %r48;
	max.u32 	%r54, %r49, %r50;
	ld.global.u8 	%rs6, [%rd47+-2];
	cvt.u32.u16 	%r55, %rs6;
	mul.wide.u16 	%r56, %rs6, 10;
	add.s32 	%r57, %r56, %r54;
	max.u32 	%r58, %r57, %r53;
	max.u32 	%r59, %r54, %r55;
	ld.global.u8 	%rs7, [%rd47+-3];
	cvt.u32.u16 	%r60, %rs7;
	mul.wide.u16 	%r61, %rs7, 10;
	add.s32 	%r62, %r61, %r59;
	max.u32 	%r63, %r62, %r58;
	max.u32 	%r64, %r59, %r60;
	ld.global.u8 	%rs8, [%rd47+-4];
	cvt.u32.u16 	%r65, %rs8;
	mul.wide.u16 	%r66, %rs8, 10;
	add.s32 	%r67, %r66, %r64;
	max.u32 	%r113, %r67, %r63;
	max.u32 	%r106, %r64, %r65;
	add.s64 	%rd48, %rd48, -8;
	add.s64 	%rd47, %rd47, -8;
	setp.ne.s64 	%p5, %rd48, 0;
	@%p5 bra 	$L__BB0_4;
$L__BB0_5:
	setp.eq.s64 	%p6, %rd7, 0;
	@%p6 bra 	$L__BB0_13;
	and.b64  	%rd15, %rd5, 3;
	setp.lt.u64 	%p7, %rd7, 4;
	@%p7 bra 	$L__BB0_8;
	not.b64 	%rd33, %rd49;
	add.s64 	%rd34, %rd6, %rd33;
	add.s64 	%rd35, %rd1, %rd34;
	ld.global.u8 	%rs9, [%rd35];
	cvt.u32.u16 	%r69, %rs9;
	mul.wide.u16 	%r70, %rs9, 10;
	add.s32 	%r71, %r70, %r106;
	max.u32 	%r72, %r71, %r113;
	setp.lt.s32 	%p8, %r106, 0;
	selp.b32 	%r73, %r113, %r72, %p8;
	max.s32 	%r74, %r106, %r69;
	ld.global.u8 	%rs10, [%rd35+-1];
	cvt.u32.u16 	%r75, %rs10;
	mul.wide.u16 	%r76, %rs10, 10;
	add.s32 	%r77, %r76, %r74;
	max.u32 	%r78, %r77, %r73;
	max.u32 	%r79, %r74, %r75;
	ld.global.u8 	%rs11, [%rd35+-2];
	cvt.u32.u16 	%r80, %rs11;
	mul.wide.u16 	%r81, %rs11, 10;
	add.s32 	%r82, %r81, %r79;
	max.u32 	%r83, %r82, %r78;
	max.u32 	%r84, %r79, %r80;
	ld.global.u8 	%rs12, [%rd35+-3];
	cvt.u32.u16 	%r85, %rs12;
	mul.wide.u16 	%r86, %rs12, 10;
	add.s32 	%r87, %r86, %r84;
	max.u32 	%r113, %r87, %r83;
	max.u32 	%r106, %r84, %r85;
	add.s64 	%rd49, %rd49, 4;
$L__BB0_8:
	setp.eq.s64 	%p9, %rd15, 0;
	@%p9 bra 	$L__BB0_13;
	setp.eq.s64 	%p10, %rd15, 1;
	@%p10 bra 	$L__BB0_11;
	not.b64 	%rd36, %rd49;
	add.s64 	%rd37, %rd6, %rd36;
	add.s64 	%rd38, %rd1, %rd37;
	ld.global.u8 	%rs13, [%rd38];
	cvt.u32.u16 	%r89, %rs13;
	mul.wide.u16 	%r90, %rs13, 10;
	add.s32 	%r91, %r90, %r106;
	max.u32 	%r92, %r91, %r113;
	setp.lt.s32 	%p11, %r106, 0;
	selp.b32 	%r93, %r113, %r92, %p11;
	max.s32 	%r94, %r106, %r89;
	ld.global.u8 	%rs14, [%rd38+-1];
	cvt.u32.u16 	%r95, %rs14;
	mul.wide.u16 	%r96, %rs14, 10;
	add.s32 	%r97, %r96, %r94;
	max.u32 	%r113, %r97, %r93;
	max.u32 	%r106, %r94, %r95;
	add.s64 	%rd49, %rd49, 2;
$L__BB0_11:
	and.b64  	%rd39, %rd5, 1;
	setp.eq.b64 	%p12, %rd39, 1;
	not.pred 	%p13, %p12;
	@%p13 bra 	$L__BB0_13;
	not.b64 	%rd40, %rd49;
	add.s64 	%rd41, %rd6, %rd40;
	add.s64 	%rd42, %rd1, %rd41;
	ld.global.u8 	%rs15, [%rd42];
	mul.wide.u16 	%r98, %rs15, 10;
	add.s32 	%r99, %r98, %r106;
	max.u32 	%r100, %r99, %r113;
	setp.lt.s32 	%p14, %r106, 0;
	selp.b32 	%r113, %r113, %r100, %p14;
$L__BB0_13:
	shl.b64 	%rd43, %rd3, 2;
	add.s64 	%rd44, %rd2, %rd43;
	st.global.u32 	[%rd44], %r113;
$L__BB0_14:
	ret;
$L__BB0_15:
	shl.b64 	%rd45, %rd3, 2;
	add.s64 	%rd46, %rd2, %rd45;
	mov.b32 	%r101, 0;
	st.global.u32 	[%rd46], %r101;
	bra.uni 	$L__BB0_14;

}


// ===== COMPILED SASS (sm_100) =====

	.target	sm_100

	.elftype	@"ET_EXEC"


//--------------------- .note.nv.tkinfo           --------------------------
	.section	.note.nv.tkinfo,"",@"SHT_NOTE"
	.sectionflags	@"SHF_NOTE_NV_TKINFO"
	.tkinfo
        /*0018*/ 	.word	0x00000002
        /*0030*/ 	.string	""
        /*0030*/ 	.string	"ptxas"
        /*0030*/ 	.string	"Cuda compilation tools, release 13.0, V13.0.88"
        /*0030*/ 	.string	"Build cuda_13.0.r13.0/compiler.36424714_0"
        /*0030*/ 	.string	"-arch sm_100 -m 64 "



//--------------------- .note.nv.cuinfo           --------------------------
	.section	.note.nv.cuinfo,"",@"SHT_NOTE"
	.sectionflags	@"SHF_NOTE_NV_CUINFO"
        /*0018*/ 	.short	0x0002
        /*001a*/ 	.short	0x0064
        /*001c*/ 	.short	0x0082
	.zero		2


//--------------------- .nv.info                  --------------------------
	.section	.nv.info,"",@"SHT_CUDA_INFO"
	.align	4


	//----- nvinfo : EIATTR_REGCOUNT
	.align		4
        /*0000*/ 	.byte	0x04, 0x2f
        /*0002*/ 	.short	(.L_1 - .L_0)
	.align		4
.L_0:
        /*0004*/ 	.word	index@(_Z16perBankMaxKernelPKhPKmS2_Pjm)
        /*0008*/ 	.word	0x0000001c


	//----- nvinfo : EIATTR_FRAME_SIZE
	.align		4
.L_1:
        /*000c*/ 	.byte	0x04, 0x11
        /*000e*/ 	.short	(.L_3 - .L_2)
	.align		4
.L_2:
        /*0010*/ 	.word	index@(_Z16perBankMaxKernelPKhPKmS2_Pjm)
        /*0014*/ 	.word	0x00000000


	//----- nvinfo : EIATTR_MIN_STACK_SIZE
	.align		4
.L_3:
        /*0018*/ 	.byte	0x04, 0x12
        /*001a*/ 	.short	(.L_5 - .L_4)
	.align		4
.L_4:
        /*001c*/ 	.word	index@(_Z16perBankMaxKernelPKhPKmS2_Pjm)
        /*0020*/ 	.word	0x00000000
.L_5:


//--------------------- .nv.compat                --------------------------
	.section	.nv.compat,"",@"SHT_CUDA_COMPAT_INFO"
	.align	4
        /*0000*/ 	.byte	0x02, 0x09, 0x00, 0x00, 0x02, 0x02, 0x01, 0x00, 0x02, 0x05, 0x05, 0x00, 0x03, 0x07, 0x01, 0x01
        /*0010*/ 	.byte	0x02, 0x03, 0x00, 0x00, 0x02, 0x06, 0x01, 0x00, 0x04, 0x0b, 0x08, 0x00, 0x09, 0x00, 0x00, 0x00
        /*0020*/ 	.byte	0x00, 0x00, 0x00, 0x00


//--------------------- .nv.info._Z16perBankMaxKernelPKhPKmS2_Pjm --------------------------
	.section	.nv.info._Z16perBankMaxKernelPKhPKmS2_Pjm,"",@"SHT_CUDA_INFO"
	.sectionflags	@""
	.align	4


	//----- nvinfo : EIATTR_CUDA_API_VERSION
	.align		4
        /*0000*/ 	.byte	0x04, 0x37
        /*0002*/ 	.short	(.L_7 - .L_6)
.L_6:
        /*0004*/ 	.word	0x00000082


	//----- nvinfo : EIATTR_KPARAM_INFO
	.align		4
.L_7:
        /*0008*/ 	.byte	0x04, 0x17
        /*000a*/ 	.short	(.L_9 - .L_8)
.L_8:
        /*000c*/ 	.word	0x00000000
        /*0010*/ 	.short	0x0004
        /*0012*/ 	.short	0x0020
        /*0014*/ 	.byte	0x00, 0xf0, 0x21, 0x00


	//----- nvinfo : EIATTR_KPARAM_INFO
	.align		4
.L_9:
        /*0018*/ 	.byte	0x04, 0x17
        /*001a*/ 	.short	(.L_11 - .L_10)
.L_10:
        /*001c*/ 	.word	0x00000000
        /*0020*/ 	.short	0x0003
        /*0022*/ 	.short	0x0018
        /*0024*/ 	.byte	0x00, 0xf5, 0x21, 0x00


	//----- nvinfo : EIATTR_KPARAM_INFO
	.align		4
.L_11:
        /*0028*/ 	.byte	0x04, 0x17
        /*002a*/ 	.short	(.L_13 - .L_12)
.L_12:
        /*002c*/ 	.word	0x00000000
        /*0030*/ 	.short	0x0002
        /*0032*/ 	.short	0x0010
        /*0034*/ 	.byte	0x00, 0xf5, 0x21, 0x00


	//----- nvinfo : EIATTR_KPARAM_INFO
	.align		4
.L_13:
        /*0038*/ 	.byte	0x04, 0x17
        /*003a*/ 	.short	(.L_15 - .L_14)
.L_14:
        /*003c*/ 	.word	0x00000000
        /*0040*/ 	.short	0x0001
        /*0042*/ 	.short	0x0008
        /*0044*/ 	.byte	0x00, 0xf5, 0x21, 0x00


	//----- nvinfo : EIATTR_KPARAM_INFO
	.align		4
.L_15:
        /*0048*/ 	.byte	0x04, 0x17
        /*004a*/ 	.short	(.L_17 - .L_16)
.L_16:
        /*004c*/ 	.word	0x00000000
        /*0050*/ 	.short	0x0000
        /*0052*/ 	.short	0x0000
        /*0054*/ 	.byte	0x00, 0xf5, 0x21, 0x00


	//----- nvinfo : EIATTR_SPARSE_MMA_MASK
	.align		4
.L_17:
        /*0058*/ 	.byte	0x03, 0x50
        /*005a*/ 	.short	0x0000


	//----- nvinfo : EIATTR_MAXREG_COUNT
	.align		4
        /*005c*/ 	.byte	0x03, 0x1b
        /*005e*/ 	.short	0x00ff


	//----- nvinfo : EIATTR_MERCURY_ISA_VERSION
	.align		4
        /*0060*/ 	.byte	0x03, 0x5f
        /*0062*/ 	.short	0x0101


	//----- nvinfo : EIATTR_VRC_CTA_INIT_COUNT
	.align		4
        /*0064*/ 	.byte	0x02, 0x4a
	.zero		1
	.zero		1


	//----- nvinfo : EIATTR_EXIT_INSTR_OFFSETS
	.align		4
        /*0068*/ 	.byte	0x04, 0x1c
        /*006a*/ 	.short	(.L_19 - .L_18)


	//   ....[0]....
.L_18:
        /*006c*/ 	.word	0x00000080


	//   ....[1]....
        /*0070*/ 	.word	0x000009a0


	//   ....[2]....
        /*0074*/ 	.word	0x000009f0


	//----- nvinfo : EIATTR_CRS_STACK_SIZE
	.align		4
.L_19:
        /*0078*/ 	.byte	0x04, 0x1e
        /*007a*/ 	.short	(.L_21 - .L_20)
.L_20:
        /*007c*/ 	.word	0x00000000


	//----- nvinfo : EIATTR_CBANK_PARAM_SIZE
	.align		4
.L_21:
        /*0080*/ 	.byte	0x03, 0x19
        /*0082*/ 	.short	0x0028


	//----- nvinfo : EIATTR_PARAM_CBANK
	.align		4
        /*0084*/ 	.byte	0x04, 0x0a
        /*0086*/ 	.short	(.L_23 - .L_22)
	.align		4
.L_22:
        /*0088*/ 	.word	index@(.nv.constant0._Z16perBankMaxKernelPKhPKmS2_Pjm)
        /*008c*/ 	.short	0x0380
        /*008e*/ 	.short	0x0028


	//----- nvinfo : EIATTR_SW_WAR
	.align		4
.L_23:
        /*0090*/ 	.byte	0x04, 0x36
        /*0092*/ 	.short	(.L_25 - .L_24)
.L_24:
        /*0094*/ 	.word	0x00000008
.L_25:


//--------------------- .nv.callgraph             --------------------------
	.section	.nv.callgraph,"",@"SHT_CUDA_CALLGRAPH"
	.align	4
	.sectionentsize	8
	.align		4
        /*0000*/ 	.word	0x00000000
	.align		4
        /*0004*/ 	.word	0xffffffff
	.align		4
        /*0008*/ 	.word	0x00000000
	.align		4
        /*000c*/ 	.word	0xfffffffe
	.align		4
        /*0010*/ 	.word	0x00000000
	.align		4
        /*0014*/ 	.word	0xfffffffd
	.align		4
        /*0018*/ 	.word	0x00000000
	.align		4
        /*001c*/ 	.word	0xfffffffc


//--------------------- .text._Z16perBankMaxKernelPKhPKmS2_Pjm --------------------------
	.section	.text._Z16perBankMaxKernelPKhPKmS2_Pjm,"ax",@progbits
	.align	128
        .global         _Z16perBankMaxKernelPKhPKmS2_Pjm
        .type           _Z16perBankMaxKernelPKhPKmS2_Pjm,@function
        .size           _Z16perBankMaxKernelPKhPKmS2_Pjm,(.L_x_9 - _Z16perBankMaxKernelPKhPKmS2_Pjm)
        .other          _Z16perBankMaxKernelPKhPKmS2_Pjm,@"STO_CUDA_ENTRY STV_DEFAULT"
_Z16perBankMaxKernelPKhPKmS2_Pjm:
.text._Z16perBankMaxKernelPKhPKmS2_Pjm:
[----:B------:R-:W-:Y:S01]  /*0000*/  LDC R1, c[0x0][0x37c] ;  /* 0x0000df00ff017b82 */ /* 0x000fe20000000800 */
[----:B------:R-:W0:Y:S07]  /*0010*/  S2R R3, SR_TID.X ;  /* 0x0000000000037919 */ /* 0x000e2e0000002100 */
[----:B------:R-:W0:Y:S01]  /*0020*/  S2UR UR4, SR_CTAID.X ;  /* 0x00000000000479c3 */ /* 0x000e220000002500 */
[----:B------:R-:W1:Y:S07]  /*0030*/  LDCU.64 UR6, c[0x0][0x3a0] ;  /* 0x00007400ff0677ac */ /* 0x000e6e0008000a00 */
[----:B------:R-:W0:Y:S02]  /*0040*/  LDC R0, c[0x0][0x360] ;  /* 0x0000d800ff007b82 */ /* 0x000e240000000800 */
[----:B0-----:R-:W-:-:S05]  /*0050*/  IMAD R0, R0, UR4, R3 ;  /* 0x0000000400007c24 */ /* 0x001fca000f8e0203 */
[----:B-1----:R-:W-:-:S04]  /*0060*/  ISETP.GE.U32.AND P0, PT, R0, UR6, PT ;  /* 0x0000000600007c0c */ /* 0x002fc8000bf06070 */
[----:B------:R-:W-:-:S13]  /*0070*/  ISETP.GE.U32.AND.EX P0, PT, RZ, UR7, PT, P0 ;  /* 0x00000007ff007c0c */ /* 0x000fda000bf06100 */
[----:B------:R-:W-:Y:S05]  /*0080*/  @P0 EXIT ;  /* 0x000000000000094d */ /* 0x000fea0003800000 */
[----:B------:R-:W0:Y:S01]  /*0090*/  LDCU.64 UR6, c[0x0][0x390] ;  /* 0x00007200ff0677ac */ /* 0x000e220008000a00 */
[----:B------:R-:W-:Y:S01]  /*00a0*/  IMAD.SHL.U32 R4, R0, 0x8, RZ ;  /* 0x0000000800047824 */ /* 0x000fe200078e00ff */
[----:B------:R-:W-:Y:S01]  /*00b0*/  SHF.R.U32.HI R5, RZ, 0x1d, R0 ;  /* 0x0000001dff057819 */ /* 0x000fe20000011600 */
[----:B------:R-:W1:Y:S03]  /*00c0*/  LDCU.64 UR4, c[0x0][0x358] ;  /* 0x00006b00ff0477ac */ /* 0x000e660008000a00 */
[----:B0-----:R-:W-:-:S04]  /*00d0*/  IADD3 R2, P0, PT, R4, UR6, RZ ;  /* 0x0000000604027c10 */ /* 0x001fc8000ff1e0ff */
[----:B------:R-:W-:-:S06]  /*00e0*/  IADD3.X R3, PT, PT, R5, UR7, RZ, P0, !PT ;  /* 0x0000000705037c10 */ /* 0x000fcc00087fe4ff */
[----:B-1----:R-:W2:Y:S02]  /*00f0*/  LDG.E.64 R2, desc[UR4][R2.64] ;  /* 0x0000000402027981 */ /* 0x002ea4000c1e1b00 */
[----:B--2---:R-:W-:-:S04]  /*0100*/  ISETP.GE.U32.AND P0, PT, R2, 0x2, PT ;  /* 0x000000020200780c */ /* 0x004fc80003f06070 */
[----:B------:R-:W-:-:S13]  /*0110*/  ISETP.GE.U32.AND.EX P0, PT, R3, RZ, PT, P0 ;  /* 0x000000ff0300720c */ /* 0x000fda0003f06100 */
[----:B------:R-:W-:Y:S05]  /*0120*/  @!P0 BRA `(.L_x_0) ;  /* 0x0000000800208947 */ /* 0x000fea0003800000 */
[----:B------:R-:W0:Y:S02]  /*0130*/  LDCU.64 UR6, c[0x0][0x388] ;  /* 0x00007100ff0677ac */ /* 0x000e240008000a00 */
[----:B0-----:R-:W-:-:S04]  /*0140*/  IADD3 R4, P0, PT, R4, UR6, RZ ;  /* 0x0000000604047c10 */ /* 0x001fc8000ff1e0ff */
[----:B------:R-:W-:-:S05]  /*0150*/  IADD3.X R5, PT, PT, R5, UR7, RZ, P0, !PT ;  /* 0x0000000705057c10 */ /* 0x000fca00087fe4ff */
[----:B------:R-:W2:Y:S01]  /*0160*/  LDG.E.64 R8, desc[UR4][R4.64] ;  /* 0x0000000404087981 */ /* 0x000ea2000c1e1b00 */
[C---:B------:R-:W-:Y:S01]  /*0170*/  ISETP.GE.U32.AND P1, PT, R2.reuse, 0x8, PT ;  /* 0x000000080200780c */ /* 0x040fe20003f26070 */
[----:B------:R-:W-:Y:S01]  /*0180*/  BSSY.RECONVERGENT B0, `(.L_x_1) ;  /* 0x000003c000007945 */ /* 0x000fe20003800200 */
[----:B------:R-:W-:Y:S01]  /*0190*/  LOP3.LUT R12, R2, 0x7, RZ, 0xc0, !PT ;  /* 0x00000007020c7812 */ /* 0x000fe200078ec0ff */
[----:B------:R-:W-:Y:S01]  /*01a0*/  IMAD.MOV.U32 R10, RZ, RZ, -0x1 ;  /* 0xffffffffff0a7424 */ /* 0x000fe200078e00ff */
[----:B------:R-:W-:Y:S01]  /*01b0*/  ISETP.GE.U32.AND.EX P1, PT, R3, RZ, PT, P1 ;  /* 0x000000ff0300720c */ /* 0x000fe20003f26110 */
[----:B------:R-:W-:Y:S01]  /*01c0*/  IMAD.MOV.U32 R6, RZ, RZ, RZ ;  /* 0x000000ffff067224 */ /* 0x000fe200078e00ff */
[----:B------:R-:W-:Y:S01]  /*01d0*/  ISETP.NE.U32.AND P0, PT, R12, RZ, PT ;  /* 0x000000ff0c00720c */ /* 0x000fe20003f05070 */
[----:B------:R-:W-:-:S03]  /*01e0*/  IMAD.MOV.U32 R11, RZ, RZ, RZ ;  /* 0x000000ffff0b7224 */ /* 0x000fc600078e00ff */
[----:B------:R-:W-:Y:S02]  /*01f0*/  ISETP.NE.AND.EX P0, PT, RZ, RZ, PT, P0 ;  /* 0x000000ffff00720c */ /* 0x000fe40003f05300 */
[----:B--2---:R-:W-:-:S05]  /*0200*/  IADD3 R7, P2, PT, R2, R8, RZ ;  /* 0x0000000802077210 */ /* 0x004fca0007f5e0ff */
[----:B------:R-:W-:Y:S02]  /*0210*/  IMAD.X R8, R3, 0x1, R9, P2 ;  /* 0x0000000103087824 */ /* 0x000fe400010e0609 */
[----:B------:R-:W-:Y:S01]  /*0220*/  IMAD.MOV.U32 R9, RZ, RZ, RZ ;  /* 0x000000ffff097224 */ /* 0x000fe200078e00ff */
[----:B------:R-:W-:Y:S06]  /*0230*/  @!P1 BRA `(.L_x_2) ;  /* 0x0000000000c09947 */ /* 0x000fec0003800000 */
[----:B------:R-:W0:Y:S01]  /*0240*/  LDC.64 R4, c[0x0][0x380] ;  /* 0x0000e000ff047b82 */ /* 0x000e220000000a00 */
[----:B------:R-:W-:Y:S01]  /*0250*/  LOP3.LUT R11, R2, 0xfffffff8, RZ, 0xc0, !PT ;  /* 0xfffffff8020b7812 */ /* 0x000fe200078ec0ff */
[--C-:B------:R-:W-:Y:S02]  /*0260*/  IMAD.MOV.U32 R9, RZ, RZ, R3.reuse ;  /* 0x000000ffff097224 */ /* 0x100fe400078e0003 */
[----:B------:R-:W-:Y:S02]  /*0270*/  IMAD.MOV.U32 R14, RZ, RZ, R3 ;  /* 0x000000ffff0e7224 */ /* 0x000fe400078e0003 */
[----:B------:R-:W-:Y:S02]  /*0280*/  IMAD.MOV.U32 R10, RZ, RZ, -0x1 ;  /* 0xffffffffff0a7424 */ /* 0x000fe400078e00ff */
[----:B------:R-:W-:Y:S02]  /*0290*/  IMAD.MOV.U32 R6, RZ, RZ, RZ ;  /* 0x000000ffff067224 */ /* 0x000fe400078e00ff */
[----:B------:R-:W-:Y:S01]  /*02a0*/  IMAD.MOV.U32 R3, RZ, RZ, R11 ;  /* 0x000000ffff037224 */ /* 0x000fe200078e000b */
[----:B0-----:R-:W-:-:S04]  /*02b0*/  IADD3 R4, P1, PT, R7, R4, RZ ;  /* 0x0000000407047210 */ /* 0x001fc80007f3e0ff */
[----:B------:R-:W-:-:S04]  /*02c0*/  IADD3 R4, P2, PT, R4, -0x4, RZ ;  /* 0xfffffffc04047810 */ /* 0x000fc80007f5e0ff */
[----:B------:R-:W-:-:S09]  /*02d0*/  IADD3.X R5, PT, PT, R8, -0x1, R5, P2, P1 ;  /* 0xffffffff08057810 */ /* 0x000fd200017e2405 */
.L_x_3:
[----:B------:R-:W2:Y:S04]  /*02e0*/  LDG.E.U8 R19, desc[UR4][R4.64+0x3] ;  /* 0x0000030404137981 */ /* 0x000ea8000c1e1100 */
[----:B------:R-:W3:Y:S04]  /*02f0*/  LDG.E.U8 R21, desc[UR4][R4.64+0x2] ;  /* 0x0000020404157981 */ /* 0x000ee8000c1e1100 */
[----:B------:R-:W4:Y:S04]  /*0300*/  LDG.E.U8 R23, desc[UR4][R4.64+0x1] ;  /* 0x0000010404177981 */ /* 0x000f28000c1e1100 */
[----:B------:R-:W5:Y:S04]  /*0310*/  LDG.E.U8 R18, desc[UR4][R4.64] ;  /* 0x0000000404127981 */ /* 0x000f68000c1e1100 */
[----:B------:R-:W5:Y:S04]  /*0320*/  LDG.E.U8 R17, desc[UR4][R4.64+-0x1] ;  /* 0xffffff0404117981 */ /* 0x000f68000c1e1100 */
[----:B------:R-:W5:Y:S04]  /*0330*/  LDG.E.U8 R13, desc[UR4][R4.64+-0x2] ;  /* 0xfffffe04040d7981 */ /* 0x000f68000c1e1100 */
[----:B------:R-:W5:Y:S04]  /*0340*/  LDG.E.U8 R16, desc[UR4][R4.64+-0x3] ;  /* 0xfffffd0404107981 */ /* 0x000f68000c1e1100 */
[----:B------:R0:W5:Y:S01]  /*0350*/  LDG.E.U8 R15, desc[UR4][R4.64+-0x4] ;  /* 0xfffffc04040f7981 */ /* 0x000162000c1e1100 */
[----:B------:R-:W-:Y:S01]  /*0360*/  ISETP.GE.AND P1, PT, R10, RZ, PT ;  /* 0x000000ff0a00720c */ /* 0x000fe20003f26270 */
[----:B------:R-:W-:Y:S01]  /*0370*/  IMAD.MOV.U32 R25, RZ, RZ, R6 ;  /* 0x000000ffff197224 */ /* 0x000fe200078e0006 */
[----:B0-----:R-:W-:-:S04]  /*0380*/  IADD3 R4, P2, PT, R4, -0x8, RZ ;  /* 0xfffffff804047810 */ /* 0x001fc80007f5e0ff */
[----:B------:R-:W-:Y:S02]  /*0390*/  IADD3.X R5, PT, PT, R5, -0x1, RZ, P2, !PT ;  /* 0xffffffff05057810 */ /* 0x000fe400017fe4ff */
[C---:B--2---:R-:W-:Y:S01]  /*03a0*/  VIMNMX R20, PT, PT, R19.reuse, R10, !PT ;  /* 0x0000000a13147248 */ /* 0x044fe20007fe0100 */
[----:B------:R-:W-:-:S03]  /*03b0*/  IMAD R10, R19, 0xa, R10 ;  /* 0x0000000a130a7824 */ /* 0x000fc600078e020a */
[----:B---3--:R-:W-:Y:S01]  /*03c0*/  VIMNMX.U32 R22, PT, PT, R20, R21, !PT ;  /* 0x0000001514167248 */ /* 0x008fe20007fe0000 */
[----:B------:R-:W-:Y:S01]  /*03d0*/  IMAD R20, R21, 0xa, R20 ;  /* 0x0000000a15147824 */ /* 0x000fe200078e0214 */
[----:B------:R-:W-:Y:S02]  /*03e0*/  @P1 VIMNMX.U32 R25, PT, PT, R10, R25, !PT ;  /* 0x000000190a191248 */ /* 0x000fe40007fe0000 */
[----:B----4-:R-:W-:Y:S01]  /*03f0*/  VIMNMX.U32 R19, PT, PT, R22, R23, !PT ;  /* 0x0000001716137248 */ /* 0x010fe20007fe0000 */
[----:B------:R-:W-:Y:S01]  /*0400*/  IMAD R23, R23, 0xa, R22 ;  /* 0x0000000a17177824 */ /* 0x000fe200078e0216 */
[----:B------:R-:W-:Y:S02]  /*0410*/  IADD3 R3, P1, PT, R3, -0x8, RZ ;  /* 0xfffffff803037810 */ /* 0x000fe40007f3e0ff */
[----:B-----5:R-:W-:Y:S01]  /*0420*/  VIMNMX.U32 R6, PT, PT, R19, R18, !PT ;  /* 0x0000001213067248 */ /* 0x020fe20007fe0000 */
[----:B------:R-:W-:Y:S01]  /*0430*/  IMAD R19, R18, 0xa, R19 ;  /* 0x0000000a12137824 */ /* 0x000fe200078e0213 */
[----:B------:R-:W-:-:S02]  /*0440*/  IADD3.X R14, PT, PT, R14, -0x1, RZ, P1, !PT ;  /* 0xffffffff0e0e7810 */ /* 0x000fc40000ffe4ff */
[----:B------:R-:W-:Y:S02]  /*0450*/  ISETP.NE.U32.AND P1, PT, R3, RZ, PT ;  /* 0x000000ff0300720c */ /* 0x000fe40003f25070 */
[----:B------:R-:W-:Y:S01]  /*0460*/  VIMNMX.U32 R10, PT, PT, R6, R17, !PT ;  /* 0x00000011060a7248 */ /* 0x000fe20007fe0000 */
[----:B------:R-:W-:Y:S01]  /*0470*/  IMAD R6, R17, 0xa, R6 ;  /* 0x0000000a11067824 */ /* 0x000fe200078e0206 */
[----:B------:R-:W-:Y:S02]  /*0480*/  ISETP.NE.AND.EX P1, PT, R14, RZ, PT, P1 ;  /* 0x000000ff0e00720c */ /* 0x000fe40003f25310 */
[----:B------:R-:W-:Y:S01]  /*0490*/  VIMNMX.U32 R17, PT, PT, R10, R13, !PT ;  /* 0x0000000d0a117248 */ /* 0x000fe20007fe0000 */
[----:B------:R-:W-:Y:S01]  /*04a0*/  IMAD R13, R13, 0xa, R10 ;  /* 0x0000000a0d0d7824 */ /* 0x000fe200078e020a */
[----:B------:R-:W-:Y:S02]  /*04b0*/  VIMNMX3.U32 R20, R20, R25, R23, !PT ;  /* 0x000000191414720f */ /* 0x000fe40007800017 */
[----:B------:R-:W-:Y:S01]  /*04c0*/  VIMNMX.U32 R10, PT, PT, R17, R16, !PT ;  /* 0x00000010110a7248 */ /* 0x000fe20007fe0000 */
[----:B------:R-:W-:Y:S01]  /*04d0*/  IMAD R16, R16, 0xa, R17 ;  /* 0x0000000a10107824 */ /* 0x000fe200078e0211 */
[----:B------:R-:W-:-:S03]  /*04e0*/  VIMNMX3.U32 R6, R19, R20, R6, !PT ;  /* 0x000000141306720f */ /* 0x000fc60007800006 */
[----:B------:R-:W-:Y:S01]  /*04f0*/  IMAD R17, R15, 0xa, R10 ;  /* 0x0000000a0f117824 */ /* 0x000fe200078e020a */
[----:B------:R-:W-:Y:S02]  /*0500*/  VIMNMX3.U32 R6, R13, R6, R16, !PT ;  /* 0x000000060d06720f */ /* 0x000fe40007800010 */
[----:B------:R-:W-:Y:S02]  /*0510*/  VIMNMX.U32 R10, PT, PT, R10, R15, !PT ;  /* 0x0000000f0a0a7248 */ /* 0x000fe40007fe0000 */
[----:B------:R-:W-:Y:S01]  /*0520*/  VIMNMX.U32 R6, PT, PT, R6, R17, !PT ;  /* 0x0000001106067248 */ /* 0x000fe20007fe0000 */
[----:B------:R-:W-:Y:S06]  /*0530*/  @P1 BRA `(.L_x_3) ;  /* 0xfffffffc00681947 */ /* 0x000fec000383ffff */
.L_x_2:
[----:B------:R-:W-:Y:S05]  /*0540*/  BSYNC.RECONVERGENT B0 ;  /* 0x0000000000007941 */ /* 0x000fea0003800200 */
.L_x_1:
[----:B------:R-:W-:Y:S04]  /*0550*/  BSSY.RECONVERGENT B0, `(.L_x_4) ;  /* 0x0000040000007945 */ /* 0x000fe80003800200 */
[----:B------:R-:W-:Y:S05]  /*0560*/  @!P0 BRA `(.L_x_5) ;  /* 0x0000000000f88947 */ /* 0x000fea0003800000 */
[----:B------:R-:W-:Y:S01]  /*0570*/  ISETP.GE.U32.AND P1, PT, R12, 0x4, PT ;  /* 0x000000040c00780c */ /* 0x000fe20003f26070 */
[----:B------:R-:W-:Y:S01]  /*0580*/  BSSY.RECONVERGENT B1, `(.L_x_6) ;  /* 0x000001d000017945 */ /* 0x000fe20003800200 */
[----:B------:R-:W-:Y:S02]  /*0590*/  LOP3.LUT R16, R2, 0x3, RZ, 0xc0, !PT ;  /* 0x0000000302107812 */ /* 0x000fe400078ec0ff */
[----:B------:R-:W-:Y:S02]  /*05a0*/  ISETP.GE.U32.AND.EX P1, PT, RZ, RZ, PT, P1 ;  /* 0x000000ffff00720c */ /* 0x000fe40003f26110 */
[----:B------:R-:W-:-:S04]  /*05b0*/  ISETP.NE.U32.AND P0, PT, R16, RZ, PT ;  /* 0x000000ff1000720c */ /* 0x000fc80003f05070 */
[----:B------:R-:W-:-:S07]  /*05c0*/  ISETP.NE.AND.EX P0, PT, RZ, RZ, PT, P0 ;  /* 0x000000ffff00720c */ /* 0x000fce0003f05300 */
[----:B------:R-:W-:Y:S06]  /*05d0*/  @!P1 BRA `(.L_x_7) ;  /* 0x00000000005c9947 */ /* 0x000fec0003800000 */
[----:B------:R-:W0:Y:S01]  /*05e0*/  LDCU.64 UR6, c[0x0][0x380] ;  /* 0x00007000ff0677ac */ /* 0x000e220008000a00 */
[----:B------:R-:W-:Y:S02]  /*05f0*/  LOP3.LUT R4, RZ, R11, RZ, 0x33, !PT ;  /* 0x0000000bff047212 */ /* 0x000fe400078e33ff */
[----:B------:R-:W-:Y:S02]  /*0600*/  LOP3.LUT R3, RZ, R9, RZ, 0x33, !PT ;  /* 0x00000009ff037212 */ /* 0x000fe400078e33ff */
[----:B0-----:R-:W-:-:S04]  /*0610*/  IADD3 R4, P1, P2, R7, UR6, R4 ;  /* 0x0000000607047c10 */ /* 0x001fc8000fa3e004 */
[----:B------:R-:W-:-:S05]  /*0620*/  IADD3.X R5, PT, PT, R8, UR7, R3, P1, P2 ;  /* 0x0000000708057c10 */ /* 0x000fca0008fe4403 */
[----:B------:R-:W2:Y:S04]  /*0630*/  LDG.E.U8 R3, desc[UR4][R4.64] ;  /* 0x0000000404037981 */ /* 0x000ea8000c1e1100 */
[----:B------:R-:W3:Y:S04]  /*0640*/  LDG.E.U8 R13, desc[UR4][R4.64+-0x1] ;  /* 0xffffff04040d7981 */ /* 0x000ee8000c1e1100 */
[----:B------:R-:W4:Y:S04]  /*0650*/  LDG.E.U8 R15, desc[UR4][R4.64+-0x2] ;  /* 0xfffffe04040f7981 */ /* 0x000f28000c1e1100 */
[----:B------:R-:W5:Y:S01]  /*0660*/  LDG.E.U8 R17, desc[UR4][R4.64+-0x3] ;  /* 0xfffffd0404117981 */ /* 0x000f62000c1e1100 */
[----:B------:R-:W-:-:S02]  /*0670*/  ISETP.GE.AND P1, PT, R10, RZ, PT ;  /* 0x000000ff0a00720c */ /* 0x000fc40003f26270 */
[----:B--2---:R-:W-:Y:S01]  /*0680*/  VIMNMX R12, PT, PT, R10, R3, !PT ;  /* 0x000000030a0c7248 */ /* 0x004fe20007fe0100 */
[----:B------:R-:W-:-:S03]  /*0690*/  IMAD R3, R3, 0xa, R10 ;  /* 0x0000000a03037824 */ /* 0x000fc600078e020a */
[----:B---3--:R-:W-:Y:S01]  /*06a0*/  VIMNMX.U32 R14, PT, PT, R12, R13, !PT ;  /* 0x0000000d0c0e7248 */ /* 0x008fe20007fe0000 */
[----:B------:R-:W-:-:S06]  /*06b0*/  IMAD R13, R13, 0xa, R12 ;  /* 0x0000000a0d0d7824 */ /* 0x000fcc00078e020c */
[----:B------:R-:W-:Y:S02]  /*06c0*/  @P1 VIMNMX.U32 R6, PT, PT, R6, R3, !PT ;  /* 0x0000000306061248 */ /* 0x000fe40007fe0000 */
[----:B----4-:R-:W-:Y:S01]  /*06d0*/  VIMNMX.U32 R10, PT, PT, R14, R15, !PT ;  /* 0x0000000f0e0a7248 */ /* 0x010fe20007fe0000 */
[----:B------:R-:W-:Y:S01]  /*06e0*/  IMAD R14, R15, 0xa, R14 ;  /* 0x0000000a0f0e7824 */ /* 0x000fe200078e020e */
[----:B------:R-:W-:-:S03]  /*06f0*/  IADD3 R11, P1, PT, R11, 0x4, RZ ;  /* 0x000000040b0b7810 */ /* 0x000fc60007f3e0ff */
[----:B-----5:R-:W-:Y:S01]  /*0700*/  IMAD R3, R17, 0xa, R10 ;  /* 0x0000000a11037824 */ /* 0x020fe200078e020a */
[----:B------:R-:W-:Y:S01]  /*0710*/  VIMNMX3.U32 R6, R13, R6, R14, !PT ;  /* 0x000000060d06720f */ /* 0x000fe2000780000e */
[----:B------:R-:W-:Y:S01]  /*0720*/  IMAD.X R9, RZ, RZ, R9, P1 ;  /* 0x000000ffff097224 */ /* 0x000fe200008e0609 */
[----:B------:R-:W-:Y:S02]  /*0730*/  VIMNMX.U32 R10, PT, PT, R10, R17, !PT ;  /* 0x000000110a0a7248 */ /* 0x000fe40007fe0000 */
[----:B------:R-:W-:-:S07]  /*0740*/  VIMNMX.U32 R6, PT, PT, R6, R3, !PT ;  /* 0x0000000306067248 */ /* 0x000fce0007fe0000 */
.L_x_7:
[----:B------:R-:W-:Y:S05]  /*0750*/  BSYNC.RECONVERGENT B1 ;  /* 0x0000000000017941 */ /* 0x000fea0003800200 */
.L_x_6:
[----:B------:R-:W-:Y:S05]  /*0760*/  @!P0 BRA `(.L_x_5) ;  /* 0x0000000000788947 */ /* 0x000fea0003800000 */
[----:B------:R-:W-:Y:S02]  /*0770*/  ISETP.NE.U32.AND P0, PT, R16, 0x1, PT ;  /* 0x000000011000780c */ /* 0x000fe40003f05070 */
[----:B------:R-:W-:Y:S02]  /*0780*/  LOP3.LUT R2, R2, 0x1, RZ, 0xc0, !PT ;  /* 0x0000000102027812 */ /* 0x000fe400078ec0ff */
[----:B------:R-:W-:Y:S02]  /*0790*/  ISETP.NE.AND.EX P0, PT, RZ, RZ, PT, P0 ;  /* 0x000000ffff00720c */ /* 0x000fe40003f05300 */
[----:B------:R-:W-:-:S04]  /*07a0*/  ISETP.NE.U32.AND P1, PT, R2, 0x1, PT ;  /* 0x000000010200780c */ /* 0x000fc80003f25070 */
[----:B------:R-:W-:-:S07]  /*07b0*/  ISETP.NE.U32.AND.EX P1, PT, RZ, RZ, PT, P1 ;  /* 0x000000ffff00720c */ /* 0x000fce0003f25110 */
[----:B------:R-:W0:Y:S01]  /*07c0*/  @P0 LDC.64 R12, c[0x0][0x380] ;  /* 0x0000e000ff0c0b82 */ /* 0x000e220000000a00 */
[----:B------:R-:W-:Y:S02]  /*07d0*/  @P0 LOP3.LUT R4, RZ, R11, RZ, 0x33, !PT ;  /* 0x0000000bff040212 */ /* 0x000fe400078e33ff */
[----:B------:R-:W-:-:S05]  /*07e0*/  @P0 LOP3.LUT R5, RZ, R9, RZ, 0x33, !PT ;  /* 0x00000009ff050212 */ /* 0x000fca00078e33ff */
[----:B------:R-:W1:Y:S01]  /*07f0*/  @!P1 LDC.64 R2, c[0x0][0x380] ;  /* 0x0000e000ff029b82 */ /* 0x000e620000000a00 */
[----:B0-----:R-:W-:-:S04]  /*0800*/  @P0 IADD3 R4, P2, P3, R7, R12, R4 ;  /* 0x0000000c07040210 */ /* 0x001fc80007b5e004 */
[----:B------:R-:W-:Y:S02]  /*0810*/  @P0 IADD3.X R5, PT, PT, R8, R13, R5, P2, P3 ;  /* 0x0000000d08050210 */ /* 0x000fe400017e6405 */
[----:B------:R-:W-:-:S03]  /*0820*/  @P0 IADD3 R11, P2, PT, R11, 0x2, RZ ;  /* 0x000000020b0b0810 */ /* 0x000fc60007f5e0ff */
[----:B------:R-:W2:Y:S01]  /*0830*/  @P0 LDG.E.U8 R13, desc[UR4][R4.64] ;  /* 0x00000004040d0981 */ /* 0x000ea2000c1e1100 */
[----:B------:R-:W-:Y:S01]  /*0840*/  @!P1 LOP3.LUT R11, RZ, R11, RZ, 0x33, !PT ;  /* 0x0000000bff0b9212 */ /* 0x000fe200078e33ff */
[----:B------:R-:W-:Y:S02]  /*0850*/  @P0 IMAD.X R9, RZ, RZ, R9, P2 ;  /* 0x000000ffff090224 */ /* 0x000fe400010e0609 */
[----:B------:R-:W3:Y:S01]  /*0860*/  @P0 LDG.E.U8 R12, desc[UR4][R4.64+-0x1] ;  /* 0xffffff04040c0981 */ /* 0x000ee2000c1e1100 */
[----:B-1----:R-:W-:Y:S02]  /*0870*/  @!P1 IADD3 R2, P2, P3, R7, R2, R11 ;  /* 0x0000000207029210 */ /* 0x002fe40007b5e00b */
[----:B------:R-:W-:-:S04]  /*0880*/  @!P1 LOP3.LUT R9, RZ, R9, RZ, 0x33, !PT ;  /* 0x00000009ff099212 */ /* 0x000fc800078e33ff */
[----:B------:R-:W-:-:S06]  /*0890*/  @!P1 IADD3.X R3, PT, PT, R8, R3, R9, P2, P3 ;  /* 0x0000000308039210 */ /* 0x000fcc00017e6409 */
[----:B------:R-:W4:Y:S01]  /*08a0*/  @!P1 LDG.E.U8 R3, desc[UR4][R2.64] ;  /* 0x0000000402039981 */ /* 0x000f22000c1e1100 */
[C---:B------:R-:W-:Y:S02]  /*08b0*/  ISETP.GE.AND P2, PT, R10.reuse, RZ, P0 ;  /* 0x000000ff0a00720c */ /* 0x040fe40000746270 */
[----:B--2---:R-:W-:Y:S01]  /*08c0*/  @P0 VIMNMX R7, PT, PT, R10, R13, !PT ;  /* 0x0000000d0a070248 */ /* 0x004fe20007fe0100 */
[----:B------:R-:W-:-:S03]  /*08d0*/  @P0 IMAD R13, R13, 0xa, R10 ;  /* 0x0000000a0d0d0824 */ /* 0x000fc600078e020a */
[----:B---3--:R-:W-:Y:S01]  /*08e0*/  @P0 VIMNMX.U32 R10, PT, PT, R7, R12, !PT ;  /* 0x0000000c070a0248 */ /* 0x008fe20007fe0000 */
[----:B------:R-:W-:-:S06]  /*08f0*/  @P0 IMAD R7, R12, 0xa, R7 ;  /* 0x0000000a0c070824 */ /* 0x000fcc00078e0207 */
[----:B------:R-:W-:Y:S02]  /*0900*/  @P2 VIMNMX.U32 R6, PT, PT, R6, R13, !PT ;  /* 0x0000000d06062248 */ /* 0x000fe40007fe0000 */
[----:B------:R-:W-:Y:S02]  /*0910*/  ISETP.GE.AND P3, PT, R10, RZ, !P1 ;  /* 0x000000ff0a00720c */ /* 0x000fe40004f66270 */
[----:B------:R-:W-:Y:S01]  /*0920*/  @P0 VIMNMX.U32 R6, PT, PT, R6, R7, !PT ;  /* 0x0000000706060248 */ /* 0x000fe20007fe0000 */
[----:B----4-:R-:W-:-:S10]  /*0930*/  @!P1 IMAD R5, R3, 0xa, R10 ;  /* 0x0000000a03059824 */ /* 0x010fd400078e020a */
[----:B------:R-:W-:-:S07]  /*0940*/  @P3 VIMNMX.U32 R6, PT, PT, R6, R5, !PT ;  /* 0x0000000506063248 */ /* 0x000fce0007fe0000 */
.L_x_5:
[----:B------:R-:W-:Y:S05]  /*0950*/  BSYNC.RECONVERGENT B0 ;  /* 0x0000000000007941 */ /* 0x000fea0003800200 */
.L_x_4:
[----:B------:R-:W0:Y:S02]  /*0960*/  LDCU.64 UR6, c[0x0][0x398] ;  /* 0x00007300ff0677ac */ /* 0x000e240008000a00 */
[----:B0-----:R-:W-:-:S04]  /*0970*/  LEA R2, P0, R0, UR6, 0x2 ;  /* 0x0000000600027c11 */ /* 0x001fc8000f8010ff */
[----:B------:R-:W-:-:S05]  /*0980*/  LEA.HI.X R3, R0, UR7, RZ, 0x2, P0 ;  /* 0x0000000700037c11 */ /* 0x000fca00080f14ff */
[----:B------:R-:W-:Y:S01]  /*0990*/  STG.E desc[UR4][R2.64], R6 ;  /* 0x0000000602007986 */ /* 0x000fe2000c101904 */
[----:B------:R-:W-:Y:S05]  /*09a0*/  EXIT ;  /* 0x000000000000794d */ /* 0x000fea0003800000 */
.L_x_0:
[----:B------:R-:W0:Y:S02]  /*09b0*/  LDCU.64 UR6, c[0x0][0x398] ;  /* 0x00007300ff0677ac */ /* 0x000e240008000a00 */
[----:B0-----:R-:W-:-:S04]  /*09c0*/  LEA R2, P0, R0, UR6, 0x2 ;  /* 0x0000000600027c11 */ /* 0x001fc8000f8010ff */
[----:B------:R-:W-:-:S05]  /*09d0*/  LEA.HI.X R3, R0, UR7, RZ, 0x2, P0 ;  /* 0x0000000700037c11 */ /* 0x000fca00080f14ff */
[----:B------:R-:W-:Y:S01]  /*09e0*/  STG.E desc[UR4][R2.64], RZ ;  /* 0x000000ff02007986 */ /* 0x000fe2000c101904 */
[----:B------:R-:W-:Y:S05]  /*09f0*/  EXIT ;  /* 0x000000000000794d */ /* 0x000fea0003800000 */
.L_x_8:
[----:B------:R-:W-:-:S00]  /*0a00*/  BRA `(.L_x_8) ;  /* 0xfffffffc00fc7947 */ /* 0x000fc0000383ffff */
[----:B------:R-:W-:-:S00]  /*0a10*/  NOP ;  /* 0x0000000000007918 */ /* 0x000fc00000000000 */
        /* <DEDUP_REMOVED lines=14> */
.L_x_9:


//--------------------- .nv.shared.reserved.0     --------------------------
	.section	.nv.shared.reserved.0,"aw",@nobits
	.weak		__nv_reservedSMEM_offset_0_alias
	.size		__nv_reservedSMEM_offset_0_alias, 0, 64
	.other		__nv_reservedSMEM_offset_0_alias,@"STO_CUDA_RESERVED_SHARED STV_DEFAULT"
__nv_reservedSMEM_offset_0_alias:
	.zero		0
	.zero		64


//--------------------- .nv.constant0._Z16perBankMaxKernelPKhPKmS2_Pjm --------------------------
	.section	.nv.constant0._Z16perBankMaxKernelPKhPKmS2_Pjm,"a",@progbits
	.sectionflags	@""
	.align	4
.nv.constant0._Z16perBankMaxKernelPKhPKmS2_Pjm:
	.zero		936


//--------------------- SYMBOLS --------------------------

	.type		.nv.reservedSmem.offset0,@object
	.size		.nv.reservedSmem.offset0,0x4
